	.headerflags	@"EF_CUDA_TEXMODE_UNIFIED EF_CUDA_64BIT_ADDRESS EF_CUDA_ACCELERATORS EF_CUDA_SM90 EF_CUDA_VIRTUAL_SM(EF_CUDA_SM90)"
	.elftype	@"ET_EXEC"


//--------------------- .nv.info                  --------------------------
	.section	.nv.info,"",@"SHT_CUDA_INFO"
	.align	4


	//----- nvinfo : EIATTR_REGCOUNT
	.align		4
        /*0000*/ 	.byte	0x04, 0x2f
        /*0002*/ 	.short	(.L_3 - .L_2)
	.align		4
.L_2:
        /*0004*/ 	.word	index@(triton_poi_fused__native_batch_norm_legit_no_training_hardtanh_38)
        /*0008*/ 	.word	0x00000012


	//----- nvinfo : EIATTR_MIN_STACK_SIZE
	.align		4
.L_3:
        /*000c*/ 	.byte	0x04, 0x12
        /*000e*/ 	.short	(.L_5 - .L_4)
	.align		4
.L_4:
        /*0010*/ 	.word	index@(triton_poi_fused__native_batch_norm_legit_no_training_hardtanh_38)
        /*0014*/ 	.word	0x00000000


	//----- nvinfo : EIATTR_FRAME_SIZE
	.align		4
.L_5:
        /*0018*/ 	.byte	0x04, 0x11
        /*001a*/ 	.short	(.L_7 - .L_6)
	.align		4
.L_6:
        /*001c*/ 	.word	index@(triton_poi_fused__native_batch_norm_legit_no_training_hardtanh_38)
        /*0020*/ 	.word	0x00000000


	//----- nvinfo : EIATTR_MIN_STACK_SIZE
	.align		4
.L_7:
        /*0024*/ 	.byte	0x04, 0x12
        /*0026*/ 	.short	(.L_9 - .L_8)
	.align		4
.L_8:
        /*0028*/ 	.word	index@(triton_poi_fused__native_batch_norm_legit_no_training_hardtanh_38)
        /*002c*/ 	.word	0x00000000
.L_9:


//--------------------- .nv.info.triton_poi_fused__native_batch_norm_legit_no_training_hardtanh_38 --------------------------
	.section	.nv.info.triton_poi_fused__native_batch_norm_legit_no_training_hardtanh_38,"",@"SHT_CUDA_INFO"
	.sectionflags	@""
	.align	4


	//----- nvinfo : EIATTR_CUDA_API_VERSION
	.align		4
        /*0000*/ 	.byte	0x04, 0x37
        /*0002*/ 	.short	(.L_11 - .L_10)
.L_10:
        /*0004*/ 	.word	0x0000007c


	//----- nvinfo : EIATTR_KPARAM_INFO
	.align		4
.L_11:
        /*0008*/ 	.byte	0x04, 0x17
        /*000a*/ 	.short	(.L_13 - .L_12)
.L_12:
        /*000c*/ 	.word	0x00000000
        /*0010*/ 	.short	0x0006
        /*0012*/ 	.short	0x0030
        /*0014*/ 	.byte	0x00, 0xf0, 0x11, 0x00


	//----- nvinfo : EIATTR_KPARAM_INFO
	.align		4
.L_13:
        /*0018*/ 	.byte	0x04, 0x17
        /*001a*/ 	.short	(.L_15 - .L_14)
.L_14:
        /*001c*/ 	.word	0x00000000
        /*0020*/ 	.short	0x0005
        /*0022*/ 	.short	0x0028
        /*0024*/ 	.byte	0x00, 0xf4, 0x21, 0x00


	//----- nvinfo : EIATTR_KPARAM_INFO
	.align		4
.L_15:
        /*0028*/ 	.byte	0x04, 0x17
        /*002a*/ 	.short	(.L_17 - .L_16)
.L_16:
        /*002c*/ 	.word	0x00000000
        /*0030*/ 	.short	0x0004
        /*0032*/ 	.short	0x0020
        /*0034*/ 	.byte	0x00, 0xf4, 0x21, 0x00


	//----- nvinfo : EIATTR_KPARAM_INFO
	.align		4
.L_17:
        /*0038*/ 	.byte	0x04, 0x17
        /*003a*/ 	.short	(.L_19 - .L_18)
.L_18:
        /*003c*/ 	.word	0x00000000
        /*0040*/ 	.short	0x0003
        /*0042*/ 	.short	0x0018
        /*0044*/ 	.byte	0x00, 0xf4, 0x21, 0x00


	//----- nvinfo : EIATTR_KPARAM_INFO
	.align		4
.L_19:
        /*0048*/ 	.byte	0x04, 0x17
        /*004a*/ 	.short	(.L_21 - .L_20)
.L_20:
        /*004c*/ 	.word	0x00000000
        /*0050*/ 	.short	0x0002
        /*0052*/ 	.short	0x0010
        /*0054*/ 	.byte	0x00, 0xf4, 0x21, 0x00


	//----- nvinfo : EIATTR_KPARAM_INFO
	.align		4
.L_21:
        /*0058*/ 	.byte	0x04, 0x17
        /*005a*/ 	.short	(.L_23 - .L_22)
.L_22:
        /*005c*/ 	.word	0x00000000
        /*0060*/ 	.short	0x0001
        /*0062*/ 	.short	0x0008
        /*0064*/ 	.byte	0x00, 0xf4, 0x21, 0x00


	//----- nvinfo : EIATTR_KPARAM_INFO
	.align		4
.L_23:
        /*0068*/ 	.byte	0x04, 0x17
        /*006a*/ 	.short	(.L_25 - .L_24)
.L_24:
        /*006c*/ 	.word	0x00000000
        /*0070*/ 	.short	0x0000
        /*0072*/ 	.short	0x0000
        /*0074*/ 	.byte	0x00, 0xf4, 0x21, 0x00


	//----- nvinfo : EIATTR_SPARSE_MMA_MASK
	.align		4
.L_25:
        /*0078*/ 	.byte	0x03, 0x50
        /*007a*/ 	.short	0x0000


	//----- nvinfo : EIATTR_MAXREG_COUNT
	.align		4
        /*007c*/ 	.byte	0x03, 0x1b
        /*007e*/ 	.short	0x00ff


	//----- nvinfo : EIATTR_EXIT_INSTR_OFFSETS
	.align		4
        /*0080*/ 	.byte	0x04, 0x1c
        /*0082*/ 	.short	(.L_27 - .L_26)


	//   ....[0]....
.L_26:
        /*0084*/ 	.word	0x000004b0


	//----- nvinfo : EIATTR_REQNTID
	.align		4
.L_27:
        /*0088*/ 	.byte	0x04, 0x10
        /*008a*/ 	.short	(.L_29 - .L_28)
.L_28:
        /*008c*/ 	.word	0x00000080
        /*0090*/ 	.word	0x00000001
        /*0094*/ 	.word	0x00000001


	//----- nvinfo : EIATTR_CBANK_PARAM_SIZE
	.align		4
.L_29:
        /*0098*/ 	.byte	0x03, 0x19
        /*009a*/ 	.short	0x0034


	//----- nvinfo : EIATTR_PARAM_CBANK
	.align		4
        /*009c*/ 	.byte	0x04, 0x0a
        /*009e*/ 	.short	(.L_31 - .L_30)
	.align		4
.L_30:
        /*00a0*/ 	.word	index@(.nv.constant0.triton_poi_fused__native_batch_norm_legit_no_training_hardtanh_38)
        /*00a4*/ 	.short	0x0210
        /*00a6*/ 	.short	0x0034


	//----- nvinfo : EIATTR_SW_WAR
	.align		4
.L_31:
        /*00a8*/ 	.byte	0x04, 0x36
        /*00aa*/ 	.short	(.L_33 - .L_32)
.L_32:
        /*00ac*/ 	.word	0x00000008
.L_33:


//--------------------- .nv.callgraph             --------------------------
	.section	.nv.callgraph,"",@"SHT_CUDA_CALLGRAPH"
	.align	4
	.sectionentsize	8
	.align		4
        /*0000*/ 	.word	0x00000000
	.align		4
        /*0004*/ 	.word	0xffffffff
	.align		4
        /*0008*/ 	.word	0x00000000
	.align		4
        /*000c*/ 	.word	0xfffffffe
	.align		4
        /*0010*/ 	.word	0x00000000
	.align		4
        /*0014*/ 	.word	0xfffffffd
	.align		4
        /*0018*/ 	.word	0x00000000
	.align		4
        /*001c*/ 	.word	0xfffffffc


//--------------------- .nv.constant4             --------------------------
	.section	.nv.constant4,"a",@progbits
	.align	8
	.align		8
.nv.constant4:
        /*0000*/ 	.dword	_$_str
	.align		8
        /*0008*/ 	.dword	_$_str_$_2


//--------------------- .text.triton_poi_fused__native_batch_norm_legit_no_training_hardtanh_38 --------------------------
	.section	.text.triton_poi_fused__native_batch_norm_legit_no_training_hardtanh_38,"ax",@progbits
	.align	128
        .global         triton_poi_fused__native_batch_norm_legit_no_training_hardtanh_38
        .type           triton_poi_fused__native_batch_norm_legit_no_training_hardtanh_38,@function
        .size           triton_poi_fused__native_batch_norm_legit_no_training_hardtanh_38,(.L_x_1 - triton_poi_fused__native_batch_norm_legit_no_training_hardtanh_38)
        .other          triton_poi_fused__native_batch_norm_legit_no_training_hardtanh_38,@"STO_CUDA_ENTRY STV_DEFAULT"
triton_poi_fused__native_batch_norm_legit_no_training_hardtanh_38:
.text.triton_poi_fused__native_batch_norm_legit_no_training_hardtanh_38:
[----:B------:R-:W-:Y:S01]  /*0000*/  LDC R1, c[0x0][0x28] ;  /* 0x00000a00ff017b82 */ /* 0x000fe20000000800 */
[----:B------:R-:W1:Y:S07]  /*0010*/  S2R R0, SR_TID.X ;  /* 0x0000000000007919 */ /* 0x000e6e0000002100 */
[----:B------:R-:W2:Y:S01]  /*0020*/  LDC.64 R8, c[0x0][0x220] ;  /* 0x00008800ff087b82 */ /* 0x000ea20000000a00 */
[----:B------:R-:W-:Y:S01]  /*0030*/  ULDC.64 UR4, c[0x0][0x208] ;  /* 0x0000820000047ab9 */ /* 0x000fe20000000a00 */
[----:B------:R-:W3:Y:S06]  /*0040*/  S2R R5, SR_CTAID.X ;  /* 0x0000000000057919 */ /* 0x000eec0000002500 */
[----:B------:R-:W4:Y:S08]  /*0050*/  LDC.64 R10, c[0x0][0x228] ;  /* 0x00008a00ff0a7b82 */ /* 0x000f300000000a00 */
[----:B------:R-:W5:Y:S01]  /*0060*/  LDC.64 R12, c[0x0][0x230] ;  /* 0x00008c00ff0c7b82 */ /* 0x000f620000000a00 */
[----:B-1----:R-:W-:Y:S01]  /*0070*/  IMAD.SHL.U32 R0, R0, 0x4, RZ ;  /* 0x0000000400007824 */ /* 0x002fe200078e00ff */
[----:B---3--:R-:W-:-:S04]  /*0080*/  SHF.R.S32.HI R3, RZ, 0x16, R5 ;  /* 0x00000016ff037819 */ /* 0x008fc80000011405 */
[----:B------:R-:W-:Y:S02]  /*0090*/  LOP3.LUT R0, R0, 0x1fc, RZ, 0xc0, !PT ;  /* 0x000001fc00007812 */ /* 0x000fe400078ec0ff */
[----:B------:R-:W-:-:S03]  /*00a0*/  SGXT R3, R3, 0x1 ;  /* 0x000000010303781a */ /* 0x000fc60000000200 */
[----:B------:R-:W-:Y:S02]  /*00b0*/  IMAD R0, R5, 0x200, R0 ;  /* 0x0000020005007824 */ /* 0x000fe400078e0200 */
[----:B------:R-:W1:Y:S03]  /*00c0*/  LDC.64 R4, c[0x0][0x210] ;  /* 0x00008400ff047b82 */ /* 0x000e660000000a00 */
[----:B------:R-:W-:-:S04]  /*00d0*/  LEA.HI R3, R3, R0, RZ, 0x7 ;  /* 0x0000000003037211 */ /* 0x000fc800078f38ff */
[----:B------:R-:W-:-:S04]  /*00e0*/  SHF.R.S32.HI R3, RZ, 0x7, R3 ;  /* 0x00000007ff037819 */ /* 0x000fc80000011403 */
[----:B------:R-:W-:-:S04]  /*00f0*/  LEA.HI R2, R3, R3, RZ, 0x7 ;  /* 0x0000000303027211 */ /* 0x000fc800078f38ff */
[----:B------:R-:W-:-:S05]  /*0100*/  LOP3.LUT R2, R2, 0xffffff80, RZ, 0xc0, !PT ;  /* 0xffffff8002027812 */ /* 0x000fca00078ec0ff */
[----:B------:R-:W-:Y:S02]  /*0110*/  IMAD.IADD R15, R3, 0x1, -R2 ;  /* 0x00000001030f7824 */ /* 0x000fe400078e0a02 */
[----:B------:R-:W3:Y:S02]  /*0120*/  LDC.64 R2, c[0x0][0x218] ;  /* 0x00008600ff027b82 */ /* 0x000ee40000000a00 */
[----:B--2---:R-:W-:-:S06]  /*0130*/  IMAD.WIDE R8, R15, 0x4, R8 ;  /* 0x000000040f087825 */ /* 0x004fcc00078e0208 */
[----:B------:R-:W2:Y:S01]  /*0140*/  LDG.E.EL R8, desc[UR4][R8.64] ;  /* 0x0000000408087981 */ /* 0x000ea2000c2e1900 */
[----:B-1----:R-:W-:-:S04]  /*0150*/  IMAD.WIDE R4, R0, 0x4, R4 ;  /* 0x0000000400047825 */ /* 0x002fc800078e0204 */
[C---:B----4-:R-:W-:Y:S02]  /*0160*/  IMAD.WIDE R10, R15.reuse, 0x4, R10 ;  /* 0x000000040f0a7825 */ /* 0x050fe400078e020a */
[----:B------:R-:W4:Y:S02]  /*0170*/  LDG.E.128 R4, desc[UR4][R4.64] ;  /* 0x0000000404047981 */ /* 0x000f24000c1e1d00 */
[C---:B-----5:R-:W-:Y:S02]  /*0180*/  IMAD.WIDE R12, R15.reuse, 0x4, R12 ;  /* 0x000000040f0c7825 */ /* 0x060fe400078e020c */
[----:B------:R4:W5:Y:S04]  /*0190*/  LDG.E.EL R10, desc[UR4][R10.64] ;  /* 0x000000040a0a7981 */ /* 0x000968000c2e1900 */
[----:B------:R-:W5:Y:S01]  /*01a0*/  LDG.E.EL R13, desc[UR4][R12.64] ;  /* 0x000000040c0d7981 */ /* 0x000f62000c2e1900 */
[----:B---3--:R-:W-:-:S06]  /*01b0*/  IMAD.WIDE R2, R15, 0x4, R2 ;  /* 0x000000040f027825 */ /* 0x008fcc00078e0202 */
[----:B------:R-:W4:Y:S01]  /*01c0*/  LDG.E.EL R2, desc[UR4][R2.64] ;  /* 0x0000000402027981 */ /* 0x000f22000c2e1900 */
[----:B------:R-:W-:Y:S02]  /*01d0*/  IMAD.MOV.U32 R14, RZ, RZ, 0x3e800000 ;  /* 0x3e800000ff0e7424 */ /* 0x000fe400078e00ff */
[----:B--2---:R-:W-:-:S04]  /*01e0*/  FADD R8, R8, 9.9999997473787516356e-06 ;  /* 0x3727c5ac08087421 */ /* 0x004fc80000000000 */
[----:B------:R-:W1:Y:S02]  /*01f0*/  MUFU.SQRT R9, R8 ;  /* 0x0000000800097308 */ /* 0x000e640000002000 */
[C---:B-1----:R-:W-:Y:S02]  /*0200*/  FSETP.GT.AND P0, PT, R9.reuse, 8.50705917302346158658e+37, PT ;  /* 0x7e8000000900780b */ /* 0x042fe40003f04000 */
[----:B------:R-:W-:-:S11]  /*0210*/  FSETP.GEU.AND P1, PT, R9, 1.175494350822287508e-38, PT ;  /* 0x008000000900780b */ /* 0x000fd60003f2e000 */
[----:B------:R-:W-:-:S04]  /*0220*/  @P0 FMUL R9, R9, 0.25 ;  /* 0x3e80000009090820 */ /* 0x000fc80000400000 */
[----:B------:R-:W-:-:S06]  /*0230*/  @!P1 FMUL R9, R9, 16777216 ;  /* 0x4b80000009099820 */ /* 0x000fcc0000400000 */
[----:B------:R-:W1:Y:S01]  /*0240*/  MUFU.RCP R9, R9 ;  /* 0x0000000900097308 */ /* 0x000e620000001000 */
[----:B------:R-:W-:Y:S01]  /*0250*/  FSEL R14, R14, 1, P0 ;  /* 0x3f8000000e0e7808 */ /* 0x000fe20000000000 */
[----:B----4-:R-:W-:-:S04]  /*0260*/  FADD R11, R7, -R2 ;  /* 0x80000002070b7221 */ /* 0x010fc80000000000 */
[----:B------:R-:W-:Y:S01]  /*0270*/  @!P1 FMUL R14, R14, 16777216 ;  /* 0x4b8000000e0e9820 */ /* 0x000fe20000400000 */
[--C-:B------:R-:W-:Y:S01]  /*0280*/  FADD R3, R4, -R2.reuse ;  /* 0x8000000204037221 */ /* 0x100fe20000000000 */
[--C-:B------:R-:W-:Y:S01]  /*0290*/  FADD R7, R6, -R2.reuse ;  /* 0x8000000206077221 */ /* 0x100fe20000000000 */
[----:B------:R-:W-:Y:S01]  /*02a0*/  FADD R5, R5, -R2 ;  /* 0x8000000205057221 */ /* 0x000fe20000000000 */
[----:B-1----:R-:W-:-:S04]  /*02b0*/  FMUL R14, R9, R14 ;  /* 0x0000000e090e7220 */ /* 0x002fc80000400000 */
[C---:B------:R-:W-:Y:S01]  /*02c0*/  FMUL R11, R14.reuse, R11 ;  /* 0x0000000b0e0b7220 */ /* 0x040fe20000400000 */
[C---:B------:R-:W-:Y:S01]  /*02d0*/  FMUL R4, R14.reuse, R3 ;  /* 0x000000030e047220 */ /* 0x040fe20000400000 */
[C---:B------:R-:W-:Y:S01]  /*02e0*/  FMUL R2, R14.reuse, R7 ;  /* 0x000000070e027220 */ /* 0x040fe20000400000 */
[----:B------:R-:W-:Y:S01]  /*02f0*/  FMUL R14, R14, R5 ;  /* 0x000000050e0e7220 */ /* 0x000fe20000400000 */
[C-C-:B-----5:R-:W-:Y:S01]  /*0300*/  FFMA R11, R10.reuse, R11, R13.reuse ;  /* 0x0000000b0a0b7223 */ /* 0x160fe2000000000d */
[C-C-:B------:R-:W-:Y:S01]  /*0310*/  FFMA R4, R10.reuse, R4, R13.reuse ;  /* 0x000000040a047223 */ /* 0x140fe2000000000d */
[C-C-:B------:R-:W-:Y:S01]  /*0320*/  FFMA R6, R10.reuse, R2, R13.reuse ;  /* 0x000000020a067223 */ /* 0x140fe2000000000d */
[----:B------:R-:W-:Y:S01]  /*0330*/  FFMA R14, R10, R14, R13 ;  /* 0x0000000e0a0e7223 */ /* 0x000fe2000000000d */
[----:B------:R-:W1:Y:S01]  /*0340*/  LDC.64 R2, c[0x0][0x238] ;  /* 0x00008e00ff027b82 */ /* 0x000e620000000a00 */
[----:B------:R-:W-:Y:S02]  /*0350*/  FSETP.GTU.AND P0, PT, R11, RZ, PT ;  /* 0x000000ff0b00720b */ /* 0x000fe40003f0c000 */
[----:B------:R-:W-:-:S02]  /*0360*/  FSETP.GTU.AND P1, PT, R6, RZ, PT ;  /* 0x000000ff0600720b */ /* 0x000fc40003f2c000 */
[----:B------:R-:W-:Y:S02]  /*0370*/  FSEL R7, R11, RZ, P0 ;  /* 0x000000ff0b077208 */ /* 0x000fe40000000000 */
[----:B------:R-:W-:Y:S02]  /*0380*/  FSETP.GTU.AND P2, PT, R14, RZ, PT ;  /* 0x000000ff0e00720b */ /* 0x000fe40003f4c000 */
[----:B------:R-:W-:Y:S02]  /*0390*/  FSETP.GTU.AND P0, PT, R4, RZ, PT ;  /* 0x000000ff0400720b */ /* 0x000fe40003f0c000 */
[----:B------:R-:W-:Y:S02]  /*03a0*/  FSETP.GEU.AND P5, PT, R7, 6, PT ;  /* 0x40c000000700780b */ /* 0x000fe40003fae000 */
[----:B------:R-:W-:Y:S02]  /*03b0*/  FSEL R6, R6, RZ, P1 ;  /* 0x000000ff06067208 */ /* 0x000fe40000800000 */
[----:B------:R-:W-:-:S02]  /*03c0*/  FSEL R5, R14, RZ, P2 ;  /* 0x000000ff0e057208 */ /* 0x000fc40001000000 */
[----:B------:R-:W-:Y:S02]  /*03d0*/  FSEL R4, R4, RZ, P0 ;  /* 0x000000ff04047208 */ /* 0x000fe40000000000 */
[----:B------:R-:W-:Y:S02]  /*03e0*/  FSETP.GEU.AND P0, PT, R6, 6, PT ;  /* 0x40c000000600780b */ /* 0x000fe40003f0e000 */
[----:B------:R-:W-:Y:S02]  /*03f0*/  FSETP.GEU.AND P2, PT, R5, 6, PT ;  /* 0x40c000000500780b */ /* 0x000fe40003f4e000 */
[----:B------:R-:W-:Y:S02]  /*0400*/  FSETP.GEU.AND P1, PT, R4, 6, PT ;  /* 0x40c000000400780b */ /* 0x000fe40003f2e000 */
[----:B------:R-:W-:Y:S02]  /*0410*/  FSETP.NAN.AND P6, PT, R7, R7, PT ;  /* 0x000000070700720b */ /* 0x000fe40003fc8000 */
[----:B------:R-:W-:-:S02]  /*0420*/  FSETP.NAN.AND P3, PT, R6, R6, PT ;  /* 0x000000060600720b */ /* 0x000fc40003f68000 */
[----:B------:R-:W-:Y:S02]  /*0430*/  @P5 SEL R7, R7, 0x40c00000, P6 ;  /* 0x40c0000007075807 */ /* 0x000fe40003000000 */
[C---:B------:R-:W-:Y:S02]  /*0440*/  FSETP.NAN.AND P4, PT, R5.reuse, R5, PT ;  /* 0x000000050500720b */ /* 0x040fe40003f88000 */
[----:B------:R-:W-:Y:S01]  /*0450*/  FSETP.NAN.AND P5, PT, R4, R4, PT ;  /* 0x000000040400720b */ /* 0x000fe20003fa8000 */
[----:B-1----:R-:W-:Y:S01]  /*0460*/  IMAD.WIDE R2, R0, 0x4, R2 ;  /* 0x0000000400027825 */ /* 0x002fe200078e0202 */
[----:B------:R-:W-:Y:S02]  /*0470*/  @P0 SEL R6, R6, 0x40c00000, P3 ;  /* 0x40c0000006060807 */ /* 0x000fe40001800000 */
[----:B------:R-:W-:Y:S02]  /*0480*/  @P2 SEL R5, R5, 0x40c00000, P4 ;  /* 0x40c0000005052807 */ /* 0x000fe40002000000 */
[----:B------:R-:W-:-:S05]  /*0490*/  @P1 SEL R4, R4, 0x40c00000, P5 ;  /* 0x40c0000004041807 */ /* 0x000fca0002800000 */
[----:B------:R-:W-:Y:S01]  /*04a0*/  STG.E.128 desc[UR4][R2.64], R4 ;  /* 0x0000000402007986 */ /* 0x000fe2000c101d04 */
[----:B------:R-:W-:Y:S05]  /*04b0*/  EXIT ;  /* 0x000000000000794d */ /* 0x000fea0003800000 */
.L_x_0:
[----:B------:R-:W-:-:S00]  /*04c0*/  BRA `(.L_x_0) ;  /* 0xfffffffc00fc7947 */ /* 0x000fc0000383ffff */
[----:B------:R-:W-:-:S00]  /*04d0*/  NOP ;  /* 0x0000000000007918 */ /* 0x000fc00000000000 */
        /* <DEDUP_REMOVED lines=10> */
.L_x_1:


//--------------------- .nv.global.init           --------------------------
	.section	.nv.global.init,"aw",@progbits
.nv.global.init:
	.type		_$_str,@object
	.size		_$_str,(_$_str_$_2 - _$_str)
_$_str:
        /*0000*/ 	.byte	0x5f, 0x5f, 0x43, 0x55, 0x44, 0x41, 0x5f, 0x46, 0x54, 0x5a, 0x00
	.type		_$_str_$_2,@object
	.size		_$_str_$_2,(.L_1 - _$_str_$_2)
_$_str_$_2:
        /*000b*/ 	.byte	0x5f, 0x5f, 0x43, 0x55, 0x44, 0x41, 0x5f, 0x50, 0x52, 0x45, 0x43, 0x5f, 0x53, 0x51, 0x52, 0x54
        /*001b*/ 	.byte	0x00
.L_1:


//--------------------- .nv.constant0.triton_poi_fused__native_batch_norm_legit_no_training_hardtanh_38 --------------------------
	.section	.nv.constant0.triton_poi_fused__native_batch_norm_legit_no_training_hardtanh_38,"a",@progbits
	.sectionflags	@""
	.align	4
.nv.constant0.triton_poi_fused__native_batch_norm_legit_no_training_hardtanh_38:
	.zero		580
